	.headerflags	@"EF_CUDA_TEXMODE_UNIFIED EF_CUDA_64BIT_ADDRESS EF_CUDA_ACCELERATORS EF_CUDA_SM90 EF_CUDA_VIRTUAL_SM(EF_CUDA_SM90)"
	.elftype	@"ET_EXEC"


//--------------------- .nv.info                  --------------------------
	.section	.nv.info,"",@"SHT_CUDA_INFO"
	.align	4


	//----- nvinfo : EIATTR_REGCOUNT
	.align		4
        /*0000*/ 	.byte	0x04, 0x2f
        /*0002*/ 	.short	(.L_3 - .L_2)
	.align		4
.L_2:
        /*0004*/ 	.word	index@(triton_poi_fused__native_batch_norm_legit_no_training_add_convolution_native_batch_norm_backward_relu_54)
        /*0008*/ 	.word	0x00000016


	//----- nvinfo : EIATTR_MIN_STACK_SIZE
	.align		4
.L_3:
        /*000c*/ 	.byte	0x04, 0x12
        /*000e*/ 	.short	(.L_5 - .L_4)
	.align		4
.L_4:
        /*0010*/ 	.word	index@(triton_poi_fused__native_batch_norm_legit_no_training_add_convolution_native_batch_norm_backward_relu_54)
        /*0014*/ 	.word	0x00000000


	//----- nvinfo : EIATTR_FRAME_SIZE
	.align		4
.L_5:
        /*0018*/ 	.byte	0x04, 0x11
        /*001a*/ 	.short	(.L_7 - .L_6)
	.align		4
.L_6:
        /*001c*/ 	.word	index@(triton_poi_fused__native_batch_norm_legit_no_training_add_convolution_native_batch_norm_backward_relu_54)
        /*0020*/ 	.word	0x00000000


	//----- nvinfo : EIATTR_MIN_STACK_SIZE
	.align		4
.L_7:
        /*0024*/ 	.byte	0x04, 0x12
        /*0026*/ 	.short	(.L_9 - .L_8)
	.align		4
.L_8:
        /*0028*/ 	.word	index@(triton_poi_fused__native_batch_norm_legit_no_training_add_convolution_native_batch_norm_backward_relu_54)
        /*002c*/ 	.word	0x00000000
.L_9:


//--------------------- .nv.info.triton_poi_fused__native_batch_norm_legit_no_training_add_convolution_native_batch_norm_backward_relu_54 --------------------------
	.section	.nv.info.triton_poi_fused__native_batch_norm_legit_no_training_add_convolution_native_batch_norm_backward_relu_54,"",@"SHT_CUDA_INFO"
	.sectionflags	@""
	.align	4


	//----- nvinfo : EIATTR_CUDA_API_VERSION
	.align		4
        /*0000*/ 	.byte	0x04, 0x37
        /*0002*/ 	.short	(.L_11 - .L_10)
.L_10:
        /*0004*/ 	.word	0x0000007c


	//----- nvinfo : EIATTR_KPARAM_INFO
	.align		4
.L_11:
        /*0008*/ 	.byte	0x04, 0x17
        /*000a*/ 	.short	(.L_13 - .L_12)
.L_12:
        /*000c*/ 	.word	0x00000000
        /*0010*/ 	.short	0x0009
        /*0012*/ 	.short	0x0048
        /*0014*/ 	.byte	0x00, 0xf0, 0x11, 0x00


	//----- nvinfo : EIATTR_KPARAM_INFO
	.align		4
.L_13:
        /*0018*/ 	.byte	0x04, 0x17
        /*001a*/ 	.short	(.L_15 - .L_14)
.L_14:
        /*001c*/ 	.word	0x00000000
        /*0020*/ 	.short	0x0008
        /*0022*/ 	.short	0x0040
        /*0024*/ 	.byte	0x00, 0xf4, 0x21, 0x00


	//----- nvinfo : EIATTR_KPARAM_INFO
	.align		4
.L_15:
        /*0028*/ 	.byte	0x04, 0x17
        /*002a*/ 	.short	(.L_17 - .L_16)
.L_16:
        /*002c*/ 	.word	0x00000000
        /*0030*/ 	.short	0x0007
        /*0032*/ 	.short	0x0038
        /*0034*/ 	.byte	0x00, 0xf4, 0x21, 0x00


	//----- nvinfo : EIATTR_KPARAM_INFO
	.align		4
.L_17:
        /*0038*/ 	.byte	0x04, 0x17
        /*003a*/ 	.short	(.L_19 - .L_18)
.L_18:
        /*003c*/ 	.word	0x00000000
        /*0040*/ 	.short	0x0006
        /*0042*/ 	.short	0x0030
        /*0044*/ 	.byte	0x00, 0xf4, 0x21, 0x00


	//----- nvinfo : EIATTR_KPARAM_INFO
	.align		4
.L_19:
        /*0048*/ 	.byte	0x04, 0x17
        /*004a*/ 	.short	(.L_21 - .L_20)
.L_20:
        /*004c*/ 	.word	0x00000000
        /*0050*/ 	.short	0x0005
        /*0052*/ 	.short	0x0028
        /*0054*/ 	.byte	0x00, 0xf4, 0x21, 0x00


	//----- nvinfo : EIATTR_KPARAM_INFO
	.align		4
.L_21:
        /*0058*/ 	.byte	0x04, 0x17
        /*005a*/ 	.short	(.L_23 - .L_22)
.L_22:
        /*005c*/ 	.word	0x00000000
        /*0060*/ 	.short	0x0004
        /*0062*/ 	.short	0x0020
        /*0064*/ 	.byte	0x00, 0xf4, 0x21, 0x00


	//----- nvinfo : EIATTR_KPARAM_INFO
	.align		4
.L_23:
        /*0068*/ 	.byte	0x04, 0x17
        /*006a*/ 	.short	(.L_25 - .L_24)
.L_24:
        /*006c*/ 	.word	0x00000000
        /*0070*/ 	.short	0x0003
        /*0072*/ 	.short	0x0018
        /*0074*/ 	.byte	0x00, 0xf4, 0x21, 0x00


	//----- nvinfo : EIATTR_KPARAM_INFO
	.align		4
.L_25:
        /*0078*/ 	.byte	0x04, 0x17
        /*007a*/ 	.short	(.L_27 - .L_26)
.L_26:
        /*007c*/ 	.word	0x00000000
        /*0080*/ 	.short	0x0002
        /*0082*/ 	.short	0x0010
        /*0084*/ 	.byte	0x00, 0xf4, 0x21, 0x00


	//----- nvinfo : EIATTR_KPARAM_INFO
	.align		4
.L_27:
        /*0088*/ 	.byte	0x04, 0x17
        /*008a*/ 	.short	(.L_29 - .L_28)
.L_28:
        /*008c*/ 	.word	0x00000000
        /*0090*/ 	.short	0x0001
        /*0092*/ 	.short	0x0008
        /*0094*/ 	.byte	0x00, 0xf4, 0x21, 0x00


	//----- nvinfo : EIATTR_KPARAM_INFO
	.align		4
.L_29:
        /*0098*/ 	.byte	0x04, 0x17
        /*009a*/ 	.short	(.L_31 - .L_30)
.L_30:
        /*009c*/ 	.word	0x00000000
        /*00a0*/ 	.short	0x0000
        /*00a2*/ 	.short	0x0000
        /*00a4*/ 	.byte	0x00, 0xf4, 0x21, 0x00


	//----- nvinfo : EIATTR_SPARSE_MMA_MASK
	.align		4
.L_31:
        /*00a8*/ 	.byte	0x03, 0x50
        /*00aa*/ 	.short	0x0000


	//----- nvinfo : EIATTR_MAXREG_COUNT
	.align		4
        /*00ac*/ 	.byte	0x03, 0x1b
        /*00ae*/ 	.short	0x00ff


	//----- nvinfo : EIATTR_EXIT_INSTR_OFFSETS
	.align		4
        /*00b0*/ 	.byte	0x04, 0x1c
        /*00b2*/ 	.short	(.L_33 - .L_32)


	//   ....[0]....
.L_32:
        /*00b4*/ 	.word	0x000003d0


	//   ....[1]....
        /*00b8*/ 	.word	0x000003f0


	//----- nvinfo : EIATTR_REQNTID
	.align		4
.L_33:
        /*00bc*/ 	.byte	0x04, 0x10
        /*00be*/ 	.short	(.L_35 - .L_34)
.L_34:
        /*00c0*/ 	.word	0x00000080
        /*00c4*/ 	.word	0x00000001
        /*00c8*/ 	.word	0x00000001


	//----- nvinfo : EIATTR_CBANK_PARAM_SIZE
	.align		4
.L_35:
        /*00cc*/ 	.byte	0x03, 0x19
        /*00ce*/ 	.short	0x004c


	//----- nvinfo : EIATTR_PARAM_CBANK
	.align		4
        /*00d0*/ 	.byte	0x04, 0x0a
        /*00d2*/ 	.short	(.L_37 - .L_36)
	.align		4
.L_36:
        /*00d4*/ 	.word	index@(.nv.constant0.triton_poi_fused__native_batch_norm_legit_no_training_add_convolution_native_batch_norm_backward_relu_54)
        /*00d8*/ 	.short	0x0210
        /*00da*/ 	.short	0x004c


	//----- nvinfo : EIATTR_SW_WAR
	.align		4
.L_37:
        /*00dc*/ 	.byte	0x04, 0x36
        /*00de*/ 	.short	(.L_39 - .L_38)
.L_38:
        /*00e0*/ 	.word	0x00000008
.L_39:


//--------------------- .nv.callgraph             --------------------------
	.section	.nv.callgraph,"",@"SHT_CUDA_CALLGRAPH"
	.align	4
	.sectionentsize	8
	.align		4
        /*0000*/ 	.word	0x00000000
	.align		4
        /*0004*/ 	.word	0xffffffff
	.align		4
        /*0008*/ 	.word	0x00000000
	.align		4
        /*000c*/ 	.word	0xfffffffe
	.align		4
        /*0010*/ 	.word	0x00000000
	.align		4
        /*0014*/ 	.word	0xfffffffd
	.align		4
        /*0018*/ 	.word	0x00000000
	.align		4
        /*001c*/ 	.word	0xfffffffc


//--------------------- .nv.constant4             --------------------------
	.section	.nv.constant4,"a",@progbits
	.align	8
	.align		8
.nv.constant4:
        /*0000*/ 	.dword	_$_str
	.align		8
        /*0008*/ 	.dword	_$_str_$_2


//--------------------- .text.triton_poi_fused__native_batch_norm_legit_no_training_add_convolution_native_batch_norm_backward_relu_54 --------------------------
	.section	.text.triton_poi_fused__native_batch_norm_legit_no_training_add_convolution_native_batch_norm_backward_relu_54,"ax",@progbits
	.align	128
        .global         triton_poi_fused__native_batch_norm_legit_no_training_add_convolution_native_batch_norm_backward_relu_54
        .type           triton_poi_fused__native_batch_norm_legit_no_training_add_convolution_native_batch_norm_backward_relu_54,@function
        .size           triton_poi_fused__native_batch_norm_legit_no_training_add_convolution_native_batch_norm_backward_relu_54,(.L_x_1 - triton_poi_fused__native_batch_norm_legit_no_training_add_convolution_native_batch_norm_backward_relu_54)
        .other          triton_poi_fused__native_batch_norm_legit_no_training_add_convolution_native_batch_norm_backward_relu_54,@"STO_CUDA_ENTRY STV_DEFAULT"
triton_poi_fused__native_batch_norm_legit_no_training_add_convolution_native_batch_norm_backward_relu_54:
.text.triton_poi_fused__native_batch_norm_legit_no_training_add_convolution_native_batch_norm_backward_relu_54:
[----:B------:R-:W0:Y:S01]  /*0000*/  LDC R1, c[0x0][0x28] ;  /* 0x00000a00ff017b82 */ /* 0x000e220000000800 */
[----:B------:R-:W1:Y:S07]  /*0010*/  S2R R0, SR_TID.X ;  /* 0x0000000000007919 */ /* 0x000e6e0000002100 */
[----:B------:R-:W2:Y:S01]  /*0020*/  LDC.64 R12, c[0x0][0x230] ;  /* 0x00008c00ff0c7b82 */ /* 0x000ea20000000a00 */
[----:B------:R-:W-:Y:S01]  /*0030*/  HFMA2.MMA R6, -RZ, RZ, 0, 0 ;  /* 0x00000000ff067435 */ /* 0x000fe200000001ff */
[----:B------:R-:W-:Y:S01]  /*0040*/  ULDC.64 UR4, c[0x0][0x208] ;  /* 0x0000820000047ab9 */ /* 0x000fe20000000a00 */
[----:B------:R-:W3:Y:S05]  /*0050*/  S2R R3, SR_CTAID.X ;  /* 0x0000000000037919 */ /* 0x000eea0000002500 */
[----:B------:R-:W4:Y:S08]  /*0060*/  LDC.64 R14, c[0x0][0x210] ;  /* 0x00008400ff0e7b82 */ /* 0x000f300000000a00 */
[----:B------:R-:W5:Y:S08]  /*0070*/  LDC.64 R16, c[0x0][0x218] ;  /* 0x00008600ff107b82 */ /* 0x000f700000000a00 */
[----:B------:R-:W5:Y:S01]  /*0080*/  LDC.64 R18, c[0x0][0x220] ;  /* 0x00008800ff127b82 */ /* 0x000f620000000a00 */
[----:B-1----:R-:W-:-:S07]  /*0090*/  LOP3.LUT R0, R0, 0x7f, RZ, 0xc0, !PT ;  /* 0x0000007f00007812 */ /* 0x002fce00078ec0ff */
[----:B------:R-:W1:Y:S01]  /*00a0*/  LDC.64 R8, c[0x0][0x228] ;  /* 0x00008a00ff087b82 */ /* 0x000e620000000a00 */
[----:B---3--:R-:W-:Y:S02]  /*00b0*/  SHF.R.S32.HI R2, RZ, 0x18, R3 ;  /* 0x00000018ff027819 */ /* 0x008fe40000011403 */
[----:B------:R-:W-:Y:S02]  /*00c0*/  LEA R0, R3, R0, 0x7 ;  /* 0x0000000003007211 */ /* 0x000fe400078e38ff */
[----:B------:R-:W-:-:S03]  /*00d0*/  SGXT R3, R2, 0x1 ;  /* 0x000000010203781a */ /* 0x000fc60000000200 */
[----:B------:R-:W3:Y:S01]  /*00e0*/  LDC.64 R4, c[0x0][0x238] ;  /* 0x00008e00ff047b82 */ /* 0x000ee20000000a00 */
[----:B------:R-:W-:Y:S02]  /*00f0*/  ISETP.GE.AND P0, PT, R0, 0x400, PT ;  /* 0x000004000000780c */ /* 0x000fe40003f06270 */
[----:B------:R-:W-:-:S04]  /*0100*/  LEA.HI R3, R3, R0, RZ, 0x2 ;  /* 0x0000000003037211 */ /* 0x000fc800078f10ff */
[----:B------:R-:W-:-:S04]  /*0110*/  LOP3.LUT R3, R3, 0xfffffffc, RZ, 0xc0, !PT ;  /* 0xfffffffc03037812 */ /* 0x000fc800078ec0ff */
[----:B------:R-:W-:Y:S02]  /*0120*/  IADD3 R7, R0, -R3, RZ ;  /* 0x8000000300077210 */ /* 0x000fe40007ffe0ff */
[----:B------:R-:W3:Y:S03]  /*0130*/  LDC.64 R2, c[0x0][0x240] ;  /* 0x00009000ff027b82 */ /* 0x000ee60000000a00 */
[----:B--2---:R-:W-:-:S05]  /*0140*/  IMAD.WIDE R12, R7, 0x4, R12 ;  /* 0x00000004070c7825 */ /* 0x004fca00078e020c */
[----:B------:R2:W3:Y:S01]  /*0150*/  @!P0 LDG.E.EL R6, desc[UR4][R12.64] ;  /* 0x000000040c068981 */ /* 0x0004e2000c2e1900 */
[----:B------:R-:W-:Y:S01]  /*0160*/  CS2R R10, SRZ ;  /* 0x00000000000a7805 */ /* 0x000fe2000001ff00 */
[----:B----4-:R-:W-:-:S04]  /*0170*/  IMAD.WIDE R14, R0, 0x4, R14 ;  /* 0x00000004000e7825 */ /* 0x010fc800078e020e */
[C---:B-----5:R-:W-:Y:S01]  /*0180*/  IMAD.WIDE R16, R7.reuse, 0x4, R16 ;  /* 0x0000000407107825 */ /* 0x060fe200078e0210 */
[----:B------:R4:W5:Y:S01]  /*0190*/  @!P0 LDG.E R10, desc[UR4][R14.64] ;  /* 0x000000040e0a8981 */ /* 0x000962000c1e1900 */
[----:B--2---:R-:W-:Y:S02]  /*01a0*/  CS2R R12, SRZ ;  /* 0x00000000000c7805 */ /* 0x004fe4000001ff00 */
[----:B0-----:R-:W-:Y:S01]  /*01b0*/  IMAD.WIDE R18, R0, 0x4, R18 ;  /* 0x0000000400127825 */ /* 0x001fe200078e0212 */
[----:B------:R-:W5:Y:S03]  /*01c0*/  @!P0 LDG.E.EL R11, desc[UR4][R16.64] ;  /* 0x00000004100b8981 */ /* 0x000f66000c2e1900 */
[----:B-1----:R-:W-:Y:S01]  /*01d0*/  IMAD.WIDE R8, R7, 0x4, R8 ;  /* 0x0000000407087825 */ /* 0x002fe200078e0208 */
[----:B------:R-:W2:Y:S01]  /*01e0*/  @!P0 LDG.E R12, desc[UR4][R18.64] ;  /* 0x00000004120c8981 */ /* 0x000ea2000c1e1900 */
[----:B----4-:R-:W-:-:S02]  /*01f0*/  HFMA2.MMA R14, -RZ, RZ, 0, 0 ;  /* 0x00000000ff0e7435 */ /* 0x010fc400000001ff */
[C---:B---3--:R-:W-:Y:S01]  /*0200*/  IMAD.WIDE R4, R7.reuse, 0x4, R4 ;  /* 0x0000000407047825 */ /* 0x048fe200078e0204 */
[----:B------:R0:W3:Y:S03]  /*0210*/  @!P0 LDG.E.EL R13, desc[UR4][R8.64] ;  /* 0x00000004080d8981 */ /* 0x0000e6000c2e1900 */
[----:B------:R-:W-:Y:S01]  /*0220*/  IMAD.WIDE R2, R7, 0x4, R2 ;  /* 0x0000000407027825 */ /* 0x000fe200078e0202 */
[----:B------:R-:W-:-:S04]  /*0230*/  MOV R7, RZ ;  /* 0x000000ff00077202 */ /* 0x000fc80000000f00 */
[----:B------:R1:W4:Y:S04]  /*0240*/  @!P0 LDG.E.EL R14, desc[UR4][R2.64] ;  /* 0x00000004020e8981 */ /* 0x000328000c2e1900 */
[----:B------:R1:W4:Y:S01]  /*0250*/  @!P0 LDG.E.EL R7, desc[UR4][R4.64] ;  /* 0x0000000404078981 */ /* 0x000322000c2e1900 */
[----:B0-----:R-:W-:Y:S01]  /*0260*/  MOV R8, 0x3e800000 ;  /* 0x3e80000000087802 */ /* 0x001fe20000000f00 */
[----:B-1----:R-:W0:Y:S08]  /*0270*/  LDC.64 R2, c[0x0][0x248] ;  /* 0x00009200ff027b82 */ /* 0x002e300000000a00 */
[----:B------:R-:W1:Y:S01]  /*0280*/  LDC.64 R4, c[0x0][0x250] ;  /* 0x00009400ff047b82 */ /* 0x000e620000000a00 */
[----:B0-----:R-:W-:-:S04]  /*0290*/  IMAD.WIDE R2, R0, 0x4, R2 ;  /* 0x0000000400027825 */ /* 0x001fc800078e0202 */
[----:B-1----:R-:W-:-:S04]  /*02a0*/  IMAD.WIDE R4, R0, 0x4, R4 ;  /* 0x0000000400047825 */ /* 0x002fc800078e0204 */
[----:B------:R-:W-:-:S04]  /*02b0*/  FADD R6, R6, 9.9999997473787516356e-06 ;  /* 0x3727c5ac06067421 */ /* 0x000fc80000000000 */
[----:B------:R-:W0:Y:S02]  /*02c0*/  MUFU.SQRT R15, R6 ;  /* 0x00000006000f7308 */ /* 0x000e240000002000 */
[C---:B0-----:R-:W-:Y:S02]  /*02d0*/  FSETP.GT.AND P1, PT, R15.reuse, 8.50705917302346158658e+37, PT ;  /* 0x7e8000000f00780b */ /* 0x041fe40003f24000 */
[----:B------:R-:W-:-:S11]  /*02e0*/  FSETP.GEU.AND P2, PT, R15, 1.175494350822287508e-38, PT ;  /* 0x008000000f00780b */ /* 0x000fd60003f4e000 */
[----:B------:R-:W-:-:S04]  /*02f0*/  @P1 FMUL R15, R15, 0.25 ;  /* 0x3e8000000f0f1820 */ /* 0x000fc80000400000 */
[----:B------:R-:W-:-:S06]  /*0300*/  @!P2 FMUL R15, R15, 16777216 ;  /* 0x4b8000000f0fa820 */ /* 0x000fcc0000400000 */
[----:B------:R-:W0:Y:S01]  /*0310*/  MUFU.RCP R15, R15 ;  /* 0x0000000f000f7308 */ /* 0x000e220000001000 */
[----:B------:R-:W-:Y:S01]  /*0320*/  FSEL R8, R8, 1, P1 ;  /* 0x3f80000008087808 */ /* 0x000fe20000800000 */
[----:B-----5:R-:W-:-:S04]  /*0330*/  FADD R11, R11, R10 ;  /* 0x0000000a0b0b7221 */ /* 0x020fc80000000000 */
[----:B--2---:R-:W-:Y:S01]  /*0340*/  FADD R12, R11, R12 ;  /* 0x0000000c0b0c7221 */ /* 0x004fe20000000000 */
[----:B------:R-:W-:-:S03]  /*0350*/  @!P2 FMUL R8, R8, 16777216 ;  /* 0x4b8000000808a820 */ /* 0x000fc60000400000 */
[----:B---3--:R-:W-:Y:S01]  /*0360*/  FADD R13, R12, -R13 ;  /* 0x8000000d0c0d7221 */ /* 0x008fe20000000000 */
[----:B0-----:R-:W-:-:S04]  /*0370*/  FMUL R8, R15, R8 ;  /* 0x000000080f087220 */ /* 0x001fc80000400000 */
[----:B------:R-:W-:-:S04]  /*0380*/  FMUL R9, R13, R8 ;  /* 0x000000080d097220 */ /* 0x000fc80000400000 */
[----:B----4-:R-:W-:-:S05]  /*0390*/  FFMA R7, R9, R7, R14 ;  /* 0x0000000709077223 */ /* 0x010fca000000000e */
[----:B------:R-:W-:-:S04]  /*03a0*/  FSETP.GEU.AND P1, PT, R7, RZ, PT ;  /* 0x000000ff0700720b */ /* 0x000fc80003f2e000 */
[----:B------:R-:W-:-:S05]  /*03b0*/  FSEL R7, R7, RZ, P1 ;  /* 0x000000ff07077208 */ /* 0x000fca0000800000 */
[----:B------:R0:W-:Y:S02]  /*03c0*/  @!P0 STG.E desc[UR4][R2.64], R7 ;  /* 0x0000000702008986 */ /* 0x0001e4000c101904 */
[----:B0-----:R-:W-:Y:S05]  /*03d0*/  @P0 EXIT ;  /* 0x000000000000094d */ /* 0x001fea0003800000 */
[----:B------:R-:W-:Y:S01]  /*03e0*/  STG.E desc[UR4][R4.64], R13 ;  /* 0x0000000d04007986 */ /* 0x000fe2000c101904 */
[----:B------:R-:W-:Y:S05]  /*03f0*/  EXIT ;  /* 0x000000000000794d */ /* 0x000fea0003800000 */
.L_x_0:
[----:B------:R-:W-:-:S00]  /*0400*/  BRA `(.L_x_0) ;  /* 0xfffffffc00fc7947 */ /* 0x000fc0000383ffff */
[----:B------:R-:W-:-:S00]  /*0410*/  NOP ;  /* 0x0000000000007918 */ /* 0x000fc00000000000 */
        /* <DEDUP_REMOVED lines=14> */
.L_x_1:


//--------------------- .nv.global.init           --------------------------
	.section	.nv.global.init,"aw",@progbits
.nv.global.init:
	.type		_$_str,@object
	.size		_$_str,(_$_str_$_2 - _$_str)
_$_str:
        /*0000*/ 	.byte	0x5f, 0x5f, 0x43, 0x55, 0x44, 0x41, 0x5f, 0x46, 0x54, 0x5a, 0x00
	.type		_$_str_$_2,@object
	.size		_$_str_$_2,(.L_1 - _$_str_$_2)
_$_str_$_2:
        /*000b*/ 	.byte	0x5f, 0x5f, 0x43, 0x55, 0x44, 0x41, 0x5f, 0x50, 0x52, 0x45, 0x43, 0x5f, 0x53, 0x51, 0x52, 0x54
        /*001b*/ 	.byte	0x00
.L_1:


//--------------------- .nv.constant0.triton_poi_fused__native_batch_norm_legit_no_training_add_convolution_native_batch_norm_backward_relu_54 --------------------------
	.section	.nv.constant0.triton_poi_fused__native_batch_norm_legit_no_training_add_convolution_native_batch_norm_backward_relu_54,"a",@progbits
	.sectionflags	@""
	.align	4
.nv.constant0.triton_poi_fused__native_batch_norm_legit_no_training_add_convolution_native_batch_norm_backward_relu_54:
	.zero		604
